//
// Generated by NVIDIA NVVM Compiler
//
// Compiler Build ID: CL-36424714
// Cuda compilation tools, release 13.0, V13.0.88
// Based on NVVM 20.0.0
//

.version 9.0
.target sm_100
.address_size 64

	// .globl	_Z15matrix_sqrt_gpuPiS_S_i

.visible .entry _Z15matrix_sqrt_gpuPiS_S_i(
	.param .u64 .ptr .align 1 _Z15matrix_sqrt_gpuPiS_S_i_param_0,
	.param .u64 .ptr .align 1 _Z15matrix_sqrt_gpuPiS_S_i_param_1,
	.param .u64 .ptr .align 1 _Z15matrix_sqrt_gpuPiS_S_i_param_2,
	.param .u32 _Z15matrix_sqrt_gpuPiS_S_i_param_3
)
{
	.reg .pred 	%p<16>;
	.reg .b32 	%r<140>;
	.reg .b64 	%rd<61>;

	ld.param.u64 	%rd7, [_Z15matrix_sqrt_gpuPiS_S_i_param_0];
	ld.param.u64 	%rd8, [_Z15matrix_sqrt_gpuPiS_S_i_param_1];
	ld.param.u64 	%rd6, [_Z15matrix_sqrt_gpuPiS_S_i_param_2];
	ld.param.u32 	%r53, [_Z15matrix_sqrt_gpuPiS_S_i_param_3];
	cvta.to.global.u64 	%rd1, %rd8;
	cvta.to.global.u64 	%rd2, %rd7;
	mov.u32 	%r54, %ctaid.x;
	mov.u32 	%r55, %ntid.x;
	mul.lo.s32 	%r1, %r54, %r55;
	mov.u32 	%r2, %tid.x;
	add.s32 	%r3, %r1, %r2;
	mov.u32 	%r56, %ctaid.y;
	mov.u32 	%r57, %ntid.y;
	mov.u32 	%r58, %tid.y;
	mad.lo.s32 	%r4, %r56, %r57, %r58;
	setp.eq.s32 	%p1, %r4, 0;
	setp.ge.s32 	%p2, %r4, %r53;
	or.pred  	%p3, %p1, %p2;
	setp.lt.s32 	%p4, %r3, 1;
	or.pred  	%p5, %p4, %p3;
	setp.ge.s32 	%p6, %r3, %r53;
	or.pred  	%p7, %p6, %p5;
	@%p7 bra 	$L__BB0_13;
	mul.lo.s32 	%r5, %r53, %r4;
	and.b32  	%r6, %r53, 7;
	setp.lt.u32 	%p8, %r53, 8;
	mov.b32 	%r134, 0;
	mov.u32 	%r139, %r134;
	@%p8 bra 	$L__BB0_4;
	and.b32  	%r134, %r53, 2147483640;
	neg.s32 	%r128, %r134;
	add.s32 	%r62, %r2, %r53;
	add.s32 	%r127, %r62, %r1;
	shl.b32 	%r10, %r53, 3;
	shl.b32 	%r63, %r53, 1;
	add.s32 	%r126, %r3, %r63;
	mad.lo.s32 	%r125, %r53, 3, %r3;
	shl.b32 	%r64, %r53, 2;
	add.s32 	%r124, %r3, %r64;
	mad.lo.s32 	%r123, %r53, 5, %r3;
	mad.lo.s32 	%r122, %r53, 6, %r3;
	mad.lo.s32 	%r121, %r53, 7, %r3;
	mul.wide.u32 	%rd9, %r5, 4;
	add.s64 	%rd10, %rd9, %rd2;
	add.s64 	%rd60, %rd10, 16;
	mov.b32 	%r139, 0;
	mov.u32 	%r120, %r3;
$L__BB0_3:
	.pragma "nounroll";
	ld.global.u32 	%r65, [%rd60+-16];
	mul.wide.u32 	%rd11, %r120, 4;
	add.s64 	%rd12, %rd1, %rd11;
	ld.global.u32 	%r66, [%rd12];
	mad.lo.s32 	%r67, %r66, %r65, %r139;
	ld.global.u32 	%r68, [%rd60+-12];
	mul.wide.u32 	%rd13, %r127, 4;
	add.s64 	%rd14, %rd1, %rd13;
	ld.global.u32 	%r69, [%rd14];
	mad.lo.s32 	%r70, %r69, %r68, %r67;
	ld.global.u32 	%r71, [%rd60+-8];
	mul.wide.u32 	%rd15, %r126, 4;
	add.s64 	%rd16, %rd1, %rd15;
	ld.global.u32 	%r72, [%rd16];
	mad.lo.s32 	%r73, %r72, %r71, %r70;
	ld.global.u32 	%r74, [%rd60+-4];
	mul.wide.u32 	%rd17, %r125, 4;
	add.s64 	%rd18, %rd1, %rd17;
	ld.global.u32 	%r75, [%rd18];
	mad.lo.s32 	%r76, %r75, %r74, %r73;
	ld.global.u32 	%r77, [%rd60];
	mul.wide.u32 	%rd19, %r124, 4;
	add.s64 	%rd20, %rd1, %rd19;
	ld.global.u32 	%r78, [%rd20];
	mad.lo.s32 	%r79, %r78, %r77, %r76;
	ld.global.u32 	%r80, [%rd60+4];
	mul.wide.u32 	%rd21, %r123, 4;
	add.s64 	%rd22, %rd1, %rd21;
	ld.global.u32 	%r81, [%rd22];
	mad.lo.s32 	%r82, %r81, %r80, %r79;
	ld.global.u32 	%r83, [%rd60+8];
	mul.wide.u32 	%rd23, %r122, 4;
	add.s64 	%rd24, %rd1, %rd23;
	ld.global.u32 	%r84, [%rd24];
	mad.lo.s32 	%r85, %r84, %r83, %r82;
	ld.global.u32 	%r86, [%rd60+12];
	mul.wide.u32 	%rd25, %r121, 4;
	add.s64 	%rd26, %rd1, %rd25;
	ld.global.u32 	%r87, [%rd26];
	mad.lo.s32 	%r139, %r87, %r86, %r85;
	add.s32 	%r128, %r128, 8;
	add.s32 	%r127, %r127, %r10;
	add.s32 	%r126, %r126, %r10;
	add.s32 	%r125, %r125, %r10;
	add.s32 	%r124, %r124, %r10;
	add.s32 	%r123, %r123, %r10;
	add.s32 	%r122, %r122, %r10;
	add.s32 	%r121, %r121, %r10;
	add.s32 	%r120, %r120, %r10;
	add.s64 	%rd60, %rd60, 32;
	setp.ne.s32 	%p9, %r128, 0;
	@%p9 bra 	$L__BB0_3;
$L__BB0_4:
	setp.eq.s32 	%p10, %r6, 0;
	@%p10 bra 	$L__BB0_12;
	and.b32  	%r40, %r53, 3;
	setp.lt.u32 	%p11, %r6, 4;
	@%p11 bra 	$L__BB0_7;
	add.s32 	%r89, %r134, %r5;
	mul.wide.u32 	%rd27, %r89, 4;
	add.s64 	%rd28, %rd2, %rd27;
	ld.global.u32 	%r90, [%rd28];
	mad.lo.s32 	%r91, %r134, %r53, %r3;
	mul.wide.u32 	%rd29, %r91, 4;
	add.s64 	%rd30, %rd1, %rd29;
	ld.global.u32 	%r92, [%rd30];
	mad.lo.s32 	%r93, %r92, %r90, %r139;
	cvt.u64.u32 	%rd31, %r5;
	cvt.u64.u32 	%rd32, %r134;
	add.s64 	%rd33, %rd32, %rd31;
	shl.b64 	%rd34, %rd33, 2;
	add.s64 	%rd35, %rd2, %rd34;
	ld.global.u32 	%r94, [%rd35+4];
	add.s32 	%r95, %r91, %r53;
	mul.wide.u32 	%rd36, %r95, 4;
	add.s64 	%rd37, %rd1, %rd36;
	ld.global.u32 	%r96, [%rd37];
	mad.lo.s32 	%r97, %r96, %r94, %r93;
	ld.global.u32 	%r98, [%rd35+8];
	add.s32 	%r99, %r95, %r53;
	mul.wide.u32 	%rd38, %r99, 4;
	add.s64 	%rd39, %rd1, %rd38;
	ld.global.u32 	%r100, [%rd39];
	mad.lo.s32 	%r101, %r100, %r98, %r97;
	ld.global.u32 	%r102, [%rd35+12];
	add.s32 	%r103, %r99, %r53;
	mul.wide.u32 	%rd40, %r103, 4;
	add.s64 	%rd41, %rd1, %rd40;
	ld.global.u32 	%r104, [%rd41];
	mad.lo.s32 	%r139, %r104, %r102, %r101;
	add.s32 	%r134, %r134, 4;
$L__BB0_7:
	setp.eq.s32 	%p12, %r40, 0;
	@%p12 bra 	$L__BB0_12;
	setp.eq.s32 	%p13, %r40, 1;
	@%p13 bra 	$L__BB0_10;
	add.s32 	%r106, %r134, %r5;
	mul.wide.u32 	%rd42, %r106, 4;
	add.s64 	%rd43, %rd2, %rd42;
	ld.global.u32 	%r107, [%rd43];
	mad.lo.s32 	%r108, %r134, %r53, %r3;
	mul.wide.u32 	%rd44, %r108, 4;
	add.s64 	%rd45, %rd1, %rd44;
	ld.global.u32 	%r109, [%rd45];
	mad.lo.s32 	%r110, %r109, %r107, %r139;
	cvt.u64.u32 	%rd46, %r5;
	cvt.u64.u32 	%rd47, %r134;
	add.s64 	%rd48, %rd47, %rd46;
	shl.b64 	%rd49, %rd48, 2;
	add.s64 	%rd50, %rd2, %rd49;
	ld.global.u32 	%r111, [%rd50+4];
	add.s32 	%r112, %r108, %r53;
	mul.wide.u32 	%rd51, %r112, 4;
	add.s64 	%rd52, %rd1, %rd51;
	ld.global.u32 	%r113, [%rd52];
	mad.lo.s32 	%r139, %r113, %r111, %r110;
	add.s32 	%r134, %r134, 2;
$L__BB0_10:
	and.b32  	%r114, %r53, 1;
	setp.eq.b32 	%p14, %r114, 1;
	not.pred 	%p15, %p14;
	@%p15 bra 	$L__BB0_12;
	add.s32 	%r115, %r134, %r5;
	mul.wide.u32 	%rd53, %r115, 4;
	add.s64 	%rd54, %rd2, %rd53;
	ld.global.u32 	%r116, [%rd54];
	mad.lo.s32 	%r117, %r134, %r53, %r3;
	mul.wide.u32 	%rd55, %r117, 4;
	add.s64 	%rd56, %rd1, %rd55;
	ld.global.u32 	%r118, [%rd56];
	mad.lo.s32 	%r139, %r118, %r116, %r139;
$L__BB0_12:
	add.s32 	%r119, %r5, %r3;
	cvta.to.global.u64 	%rd57, %rd6;
	mul.wide.u32 	%rd58, %r119, 4;
	add.s64 	%rd59, %rd57, %rd58;
	st.global.u32 	[%rd59], %r139;
$L__BB0_13:
	ret;

}


// ===== COMPILED SASS (sm_100) =====

	.target	sm_100

	.elftype	@"ET_EXEC"


//--------------------- .note.nv.tkinfo           --------------------------
	.section	.note.nv.tkinfo,"",@"SHT_NOTE"
	.sectionflags	@"SHF_NOTE_NV_TKINFO"
	.tkinfo
        /*0018*/ 	.word	0x00000002
        /*0030*/ 	.string	""
        /*0030*/ 	.string	"ptxas"
        /*0030*/ 	.string	"Cuda compilation tools, release 13.0, V13.0.88"
        /*0030*/ 	.string	"Build cuda_13.0.r13.0/compiler.36424714_0"
        /*0030*/ 	.string	"-arch sm_100 -m 64 "



//--------------------- .note.nv.cuinfo           --------------------------
	.section	.note.nv.cuinfo,"",@"SHT_NOTE"
	.sectionflags	@"SHF_NOTE_NV_CUINFO"
        /*0018*/ 	.short	0x0002
        /*001a*/ 	.short	0x0064
        /*001c*/ 	.short	0x0082
	.zero		2


//--------------------- .nv.info                  --------------------------
	.section	.nv.info,"",@"SHT_CUDA_INFO"
	.align	4


	//----- nvinfo : EIATTR_REGCOUNT
	.align		4
        /*0000*/ 	.byte	0x04, 0x2f
        /*0002*/ 	.short	(.L_1 - .L_0)
	.align		4
.L_0:
        /*0004*/ 	.word	index@(_Z15matrix_sqrt_gpuPiS_S_i)
        /*0008*/ 	.word	0x00000020


	//----- nvinfo : EIATTR_FRAME_SIZE
	.align		4
.L_1:
        /*000c*/ 	.byte	0x04, 0x11
        /*000e*/ 	.short	(.L_3 - .L_2)
	.align		4
.L_2:
        /*0010*/ 	.word	index@(_Z15matrix_sqrt_gpuPiS_S_i)
        /*0014*/ 	.word	0x00000000


	//----- nvinfo : EIATTR_MIN_STACK_SIZE
	.align		4
.L_3:
        /*0018*/ 	.byte	0x04, 0x12
        /*001a*/ 	.short	(.L_5 - .L_4)
	.align		4
.L_4:
        /*001c*/ 	.word	index@(_Z15matrix_sqrt_gpuPiS_S_i)
        /*0020*/ 	.word	0x00000000
.L_5:


//--------------------- .nv.compat                --------------------------
	.section	.nv.compat,"",@"SHT_CUDA_COMPAT_INFO"
	.align	4
        /*0000*/ 	.byte	0x02, 0x09, 0x00, 0x00, 0x02, 0x02, 0x01, 0x00, 0x02, 0x05, 0x05, 0x00, 0x03, 0x07, 0x01, 0x01
        /*0010*/ 	.byte	0x02, 0x03, 0x00, 0x00, 0x02, 0x06, 0x01, 0x00, 0x04, 0x0b, 0x08, 0x00, 0x09, 0x00, 0x00, 0x00
        /*0020*/ 	.byte	0x00, 0x00, 0x00, 0x00


//--------------------- .nv.info._Z15matrix_sqrt_gpuPiS_S_i --------------------------
	.section	.nv.info._Z15matrix_sqrt_gpuPiS_S_i,"",@"SHT_CUDA_INFO"
	.sectionflags	@""
	.align	4


	//----- nvinfo : EIATTR_CUDA_API_VERSION
	.align		4
        /*0000*/ 	.byte	0x04, 0x37
        /*0002*/ 	.short	(.L_7 - .L_6)
.L_6:
        /*0004*/ 	.word	0x00000082


	//----- nvinfo : EIATTR_KPARAM_INFO
	.align		4
.L_7:
        /*0008*/ 	.byte	0x04, 0x17
        /*000a*/ 	.short	(.L_9 - .L_8)
.L_8:
        /*000c*/ 	.word	0x00000000
        /*0010*/ 	.short	0x0003
        /*0012*/ 	.short	0x0018
        /*0014*/ 	.byte	0x00, 0xf0, 0x11, 0x00


	//----- nvinfo : EIATTR_KPARAM_INFO
	.align		4
.L_9:
        /*0018*/ 	.byte	0x04, 0x17
        /*001a*/ 	.short	(.L_11 - .L_10)
.L_10:
        /*001c*/ 	.word	0x00000000
        /*0020*/ 	.short	0x0002
        /*0022*/ 	.short	0x0010
        /*0024*/ 	.byte	0x00, 0xf5, 0x21, 0x00


	//----- nvinfo : EIATTR_KPARAM_INFO
	.align		4
.L_11:
        /*0028*/ 	.byte	0x04, 0x17
        /*002a*/ 	.short	(.L_13 - .L_12)
.L_12:
        /*002c*/ 	.word	0x00000000
        /*0030*/ 	.short	0x0001
        /*0032*/ 	.short	0x0008
        /*0034*/ 	.byte	0x00, 0xf5, 0x21, 0x00


	//----- nvinfo : EIATTR_KPARAM_INFO
	.align		4
.L_13:
        /*0038*/ 	.byte	0x04, 0x17
        /*003a*/ 	.short	(.L_15 - .L_14)
.L_14:
        /*003c*/ 	.word	0x00000000
        /*0040*/ 	.short	0x0000
        /*0042*/ 	.short	0x0000
        /*0044*/ 	.byte	0x00, 0xf5, 0x21, 0x00


	//----- nvinfo : EIATTR_SPARSE_MMA_MASK
	.align		4
.L_15:
        /*0048*/ 	.byte	0x03, 0x50
        /*004a*/ 	.short	0x0000


	//----- nvinfo : EIATTR_MAXREG_COUNT
	.align		4
        /*004c*/ 	.byte	0x03, 0x1b
        /*004e*/ 	.short	0x00ff


	//----- nvinfo : EIATTR_MERCURY_ISA_VERSION
	.align		4
        /*0050*/ 	.byte	0x03, 0x5f
        /*0052*/ 	.short	0x0101


	//----- nvinfo : EIATTR_VRC_CTA_INIT_COUNT
	.align		4
        /*0054*/ 	.byte	0x02, 0x4a
	.zero		1
	.zero		1


	//----- nvinfo : EIATTR_EXIT_INSTR_OFFSETS
	.align		4
        /*0058*/ 	.byte	0x04, 0x1c
        /*005a*/ 	.short	(.L_17 - .L_16)


	//   ....[0]....
.L_16:
        /*005c*/ 	.word	0x000000f0


	//   ....[1]....
        /*0060*/ 	.word	0x000009f0


	//----- nvinfo : EIATTR_CBANK_PARAM_SIZE
	.align		4
.L_17:
        /*0064*/ 	.byte	0x03, 0x19
        /*0066*/ 	.short	0x001c


	//----- nvinfo : EIATTR_PARAM_CBANK
	.align		4
        /*0068*/ 	.byte	0x04, 0x0a
        /*006a*/ 	.short	(.L_19 - .L_18)
	.align		4
.L_18:
        /*006c*/ 	.word	index@(.nv.constant0._Z15matrix_sqrt_gpuPiS_S_i)
        /*0070*/ 	.short	0x0380
        /*0072*/ 	.short	0x001c


	//----- nvinfo : EIATTR_SW_WAR
	.align		4
.L_19:
        /*0074*/ 	.byte	0x04, 0x36
        /*0076*/ 	.short	(.L_21 - .L_20)
.L_20:
        /*0078*/ 	.word	0x00000008
.L_21:


//--------------------- .nv.callgraph             --------------------------
	.section	.nv.callgraph,"",@"SHT_CUDA_CALLGRAPH"
	.align	4
	.sectionentsize	8
	.align		4
        /*0000*/ 	.word	0x00000000
	.align		4
        /*0004*/ 	.word	0xffffffff
	.align		4
        /*0008*/ 	.word	0x00000000
	.align		4
        /*000c*/ 	.word	0xfffffffe
	.align		4
        /*0010*/ 	.word	0x00000000
	.align		4
        /*0014*/ 	.word	0xfffffffd
	.align		4
        /*0018*/ 	.word	0x00000000
	.align		4
        /*001c*/ 	.word	0xfffffffc


//--------------------- .text._Z15matrix_sqrt_gpuPiS_S_i --------------------------
	.section	.text._Z15matrix_sqrt_gpuPiS_S_i,"ax",@progbits
	.align	128
        .global         _Z15matrix_sqrt_gpuPiS_S_i
        .type           _Z15matrix_sqrt_gpuPiS_S_i,@function
        .size           _Z15matrix_sqrt_gpuPiS_S_i,(.L_x_5 - _Z15matrix_sqrt_gpuPiS_S_i)
        .other          _Z15matrix_sqrt_gpuPiS_S_i,@"STO_CUDA_ENTRY STV_DEFAULT"
_Z15matrix_sqrt_gpuPiS_S_i:
.text._Z15matrix_sqrt_gpuPiS_S_i:
[----:B------:R-:W-:Y:S01]  /*0000*/  LDC R1, c[0x0][0x37c] ;  /* 0x0000df00ff017b82 */ /* 0x000fe20000000800 */
[----:B------:R-:W0:Y:S01]  /*0010*/  S2R R2, SR_TID.Y ;  /* 0x0000000000027919 */ /* 0x000e220000002200 */
[----:B------:R-:W1:Y:S06]  /*0020*/  LDCU UR5, c[0x0][0x360] ;  /* 0x00006c00ff0577ac */ /* 0x000e6c0008000800 */
[----:B------:R-:W0:Y:S01]  /*0030*/  S2UR UR6, SR_CTAID.Y ;  /* 0x00000000000679c3 */ /* 0x000e220000002600 */
[----:B------:R-:W2:Y:S07]  /*0040*/  S2R R7, SR_TID.X ;  /* 0x0000000000077919 */ /* 0x000eae0000002100 */
[----:B------:R-:W0:Y:S08]  /*0050*/  LDC R5, c[0x0][0x364] ;  /* 0x0000d900ff057b82 */ /* 0x000e300000000800 */
[----:B------:R-:W1:Y:S08]  /*0060*/  S2UR UR4, SR_CTAID.X ;  /* 0x00000000000479c3 */ /* 0x000e700000002500 */
[----:B------:R-:W3:Y:S01]  /*0070*/  LDC R0, c[0x0][0x398] ;  /* 0x0000e600ff007b82 */ /* 0x000ee20000000800 */
[----:B0-----:R-:W-:Y:S01]  /*0080*/  IMAD R5, R5, UR6, R2 ;  /* 0x0000000605057c24 */ /* 0x001fe2000f8e0202 */
[----:B-1----:R-:W-:-:S06]  /*0090*/  UIMAD UR4, UR4, UR5, URZ ;  /* 0x00000005040472a4 */ /* 0x002fcc000f8e02ff */
[----:B--2---:R-:W-:Y:S02]  /*00a0*/  IADD3 R3, PT, PT, R7, UR4, RZ ;  /* 0x0000000407037c10 */ /* 0x004fe4000fffe0ff */
[----:B---3--:R-:W-:-:S04]  /*00b0*/  ISETP.GE.AND P0, PT, R5, R0, PT ;  /* 0x000000000500720c */ /* 0x008fc80003f06270 */
[----:B------:R-:W-:-:S04]  /*00c0*/  ISETP.EQ.OR P0, PT, R5, RZ, P0 ;  /* 0x000000ff0500720c */ /* 0x000fc80000702670 */
[----:B------:R-:W-:-:S04]  /*00d0*/  ISETP.LT.OR P0, PT, R3, 0x1, P0 ;  /* 0x000000010300780c */ /* 0x000fc80000701670 */
[----:B------:R-:W-:-:S13]  /*00e0*/  ISETP.GE.OR P0, PT, R3, R0, P0 ;  /* 0x000000000300720c */ /* 0x000fda0000706670 */
[----:B------:R-:W-:Y:S05]  /*00f0*/  @P0 EXIT ;  /* 0x000000000000094d */ /* 0x000fea0003800000 */
[C---:B------:R-:W-:Y:S01]  /*0100*/  ISETP.GE.U32.AND P1, PT, R0.reuse, 0x8, PT ;  /* 0x000000080000780c */ /* 0x040fe20003f26070 */
[----:B------:R-:W0:Y:S01]  /*0110*/  LDCU.64 UR6, c[0x0][0x358] ;  /* 0x00006b00ff0677ac */ /* 0x000e220008000a00 */
[----:B------:R-:W-:Y:S01]  /*0120*/  LOP3.LUT R2, R0, 0x7, RZ, 0xc0, !PT ;  /* 0x0000000700027812 */ /* 0x000fe200078ec0ff */
[----:B------:R-:W-:Y:S02]  /*0130*/  IMAD R4, R5, R0, RZ ;  /* 0x0000000005047224 */ /* 0x000fe400078e02ff */
[----:B------:R-:W-:Y:S01]  /*0140*/  HFMA2 R5, -RZ, RZ, 0, 0 ;  /* 0x00000000ff057431 */ /* 0x000fe200000001ff */
[----:B------:R-:W-:Y:S02]  /*0150*/  MOV R12, RZ ;  /* 0x000000ff000c7202 */ /* 0x000fe40000000f00 */
[----:B------:R-:W-:-:S05]  /*0160*/  ISETP.NE.AND P0, PT, R2, RZ, PT ;  /* 0x000000ff0200720c */ /* 0x000fca0003f05270 */
[----:B------:R-:W-:Y:S08]  /*0170*/  @!P1 BRA `(.L_x_0) ;  /* 0x0000000000fc9947 */ /* 0x000ff00003800000 */
[----:B------:R-:W1:Y:S01]  /*0180*/  LDC.64 R8, c[0x0][0x380] ;  /* 0x0000e000ff087b82 */ /* 0x000e620000000a00 */
[C---:B------:R-:W-:Y:S01]  /*0190*/  LOP3.LUT R5, R0.reuse, 0x7ffffff8, RZ, 0xc0, !PT ;  /* 0x7ffffff800057812 */ /* 0x040fe200078ec0ff */
[C---:B------:R-:W-:Y:S01]  /*01a0*/  IMAD R11, R0.reuse, 0x3, R3 ;  /* 0x00000003000b7824 */ /* 0x040fe200078e0203 */
[C---:B------:R-:W-:Y:S01]  /*01b0*/  IADD3 R7, PT, PT, R0.reuse, UR4, R7 ;  /* 0x0000000400077c10 */ /* 0x040fe2000fffe007 */
[C-C-:B------:R-:W-:Y:S01]  /*01c0*/  IMAD R25, R0.reuse, 0x5, R3.reuse ;  /* 0x0000000500197824 */ /* 0x140fe200078e0203 */
[CC--:B------:R-:W-:Y:S01]  /*01d0*/  LEA R13, R0.reuse, R3.reuse, 0x2 ;  /* 0x00000003000d7211 */ /* 0x0c0fe200078e10ff */
[----:B------:R-:W-:Y:S01]  /*01e0*/  IMAD R29, R0, 0x6, R3 ;  /* 0x00000006001d7824 */ /* 0x000fe200078e0203 */
[----:B------:R-:W-:Y:S01]  /*01f0*/  MOV R12, RZ ;  /* 0x000000ff000c7202 */ /* 0x000fe20000000f00 */
[----:B------:R-:W-:Y:S01]  /*0200*/  IMAD.MOV R6, RZ, RZ, -R5 ;  /* 0x000000ffff067224 */ /* 0x000fe200078e0a05 */
[----:B------:R-:W-:Y:S01]  /*0210*/  MOV R10, R3 ;  /* 0x00000003000a7202 */ /* 0x000fe20000000f00 */
[----:B-1----:R-:W-:-:S03]  /*0220*/  IMAD.WIDE.U32 R8, R4, 0x4, R8 ;  /* 0x0000000404087825 */ /* 0x002fc600078e0008 */
[----:B------:R-:W-:Y:S01]  /*0230*/  IADD3 R20, P1, PT, R8, 0x10, RZ ;  /* 0x0000001008147810 */ /* 0x000fe20007f3e0ff */
[----:B------:R-:W-:-:S03]  /*0240*/  IMAD R8, R0, 0x7, R3 ;  /* 0x0000000700087824 */ /* 0x000fc600078e0203 */
[----:B------:R-:W-:Y:S01]  /*0250*/  IADD3.X R23, PT, PT, RZ, R9, RZ, P1, !PT ;  /* 0x00000009ff177210 */ /* 0x000fe20000ffe4ff */
[----:B------:R-:W-:-:S08]  /*0260*/  IMAD R9, R0, 0x2, R3 ;  /* 0x0000000200097824 */ /* 0x000fd000078e0203 */
.L_x_1:
[----:B------:R-:W1:Y:S01]  /*0270*/  LDC.64 R16, c[0x0][0x388] ;  /* 0x0000e200ff107b82 */ /* 0x000e620000000a00 */
[----:B------:R-:W-:Y:S02]  /*0280*/  MOV R14, R20 ;  /* 0x00000014000e7202 */ /* 0x000fe40000000f00 */
[----:B------:R-:W-:-:S05]  /*0290*/  MOV R15, R23 ;  /* 0x00000017000f7202 */ /* 0x000fca0000000f00 */
[----:B0-----:R-:W2:Y:S04]  /*02a0*/  LDG.E R21, desc[UR6][R14.64+-0x10] ;  /* 0xfffff0060e157981 */ /* 0x001ea8000c1e1900 */
[----:B------:R-:W3:Y:S04]  /*02b0*/  LDG.E R28, desc[UR6][R14.64+-0x8] ;  /* 0xfffff8060e1c7981 */ /* 0x000ee8000c1e1900 */
[----:B------:R-:W4:Y:S01]  /*02c0*/  LDG.E R24, desc[UR6][R14.64+-0x4] ;  /* 0xfffffc060e187981 */ /* 0x000f22000c1e1900 */
[----:B-1----:R-:W-:-:S06]  /*02d0*/  IMAD.WIDE.U32 R26, R10, 0x4, R16 ;  /* 0x000000040a1a7825 */ /* 0x002fcc00078e0010 */
[----:B------:R-:W2:Y:S01]  /*02e0*/  LDG.E R26, desc[UR6][R26.64] ;  /* 0x000000061a1a7981 */ /* 0x000ea2000c1e1900 */
[----:B------:R-:W-:-:S04]  /*02f0*/  IMAD.WIDE.U32 R22, R7, 0x4, R16 ;  /* 0x0000000407167825 */ /* 0x000fc800078e0010 */
[----:B------:R-:W-:Y:S02]  /*0300*/  IMAD.WIDE.U32 R18, R9, 0x4, R16 ;  /* 0x0000000409127825 */ /* 0x000fe400078e0010 */
[----:B------:R2:W5:Y:S04]  /*0310*/  LDG.E R22, desc[UR6][R22.64] ;  /* 0x0000000616167981 */ /* 0x000568000c1e1900 */
[----:B------:R-:W3:Y:S01]  /*0320*/  LDG.E R19, desc[UR6][R18.64] ;  /* 0x0000000612137981 */ /* 0x000ee2000c1e1900 */
[----:B--2---:R-:W-:-:S03]  /*0330*/  IMAD R23, R21, R26, R12 ;  /* 0x0000001a15177224 */ /* 0x004fc600078e020c */
[----:B------:R-:W5:Y:S01]  /*0340*/  LDG.E R26, desc[UR6][R14.64+-0xc] ;  /* 0xfffff4060e1a7981 */ /* 0x000f62000c1e1900 */
[----:B------:R-:W-:-:S05]  /*0350*/  IMAD.WIDE.U32 R20, R11, 0x4, R16 ;  /* 0x000000040b147825 */ /* 0x000fca00078e0010 */
[----:B------:R-:W4:Y:S04]  /*0360*/  LDG.E R12, desc[UR6][R20.64] ;  /* 0x00000006140c7981 */ /* 0x000f28000c1e1900 */
[----:B------:R-:W2:Y:S04]  /*0370*/  LDG.E R20, desc[UR6][R14.64+0x4] ;  /* 0x000004060e147981 */ /* 0x000ea8000c1e1900 */
[----:B------:R-:W2:Y:S01]  /*0380*/  LDG.E R21, desc[UR6][R14.64+0x8] ;  /* 0x000008060e157981 */ /* 0x000ea2000c1e1900 */
[----:B-----5:R-:W-:Y:S02]  /*0390*/  IMAD R22, R26, R22, R23 ;  /* 0x000000161a167224 */ /* 0x020fe400078e0217 */
[----:B------:R-:W-:-:S04]  /*03a0*/  IMAD.WIDE.U32 R26, R13, 0x4, R16 ;  /* 0x000000040d1a7825 */ /* 0x000fc800078e0010 */
[----:B---3--:R-:W-:Y:S02]  /*03b0*/  IMAD R28, R28, R19, R22 ;  /* 0x000000131c1c7224 */ /* 0x008fe400078e0216 */
[----:B------:R-:W-:Y:S01]  /*03c0*/  IMAD.WIDE.U32 R22, R25, 0x4, R16 ;  /* 0x0000000419167825 */ /* 0x000fe200078e0010 */
[----:B------:R-:W3:Y:S03]  /*03d0*/  LDG.E R27, desc[UR6][R26.64] ;  /* 0x000000061a1b7981 */ /* 0x000ee6000c1e1900 */
[----:B----4-:R-:W-:Y:S02]  /*03e0*/  IMAD R12, R24, R12, R28 ;  /* 0x0000000c180c7224 */ /* 0x010fe400078e021c */
[----:B------:R-:W3:Y:S04]  /*03f0*/  LDG.E R24, desc[UR6][R14.64] ;  /* 0x000000060e187981 */ /* 0x000ee8000c1e1900 */
[----:B------:R-:W2:Y:S01]  /*0400*/  LDG.E R23, desc[UR6][R22.64] ;  /* 0x0000000616177981 */ /* 0x000ea2000c1e1900 */
[----:B------:R-:W-:-:S03]  /*0410*/  IMAD.WIDE.U32 R18, R29, 0x4, R16 ;  /* 0x000000041d127825 */ /* 0x000fc600078e0010 */
[----:B------:R-:W4:Y:S01]  /*0420*/  LDG.E R26, desc[UR6][R14.64+0xc] ;  /* 0x00000c060e1a7981 */ /* 0x000f22000c1e1900 */
[----:B------:R-:W-:-:S03]  /*0430*/  IMAD.WIDE.U32 R16, R8, 0x4, R16 ;  /* 0x0000000408107825 */ /* 0x000fc600078e0010 */
[----:B------:R-:W5:Y:S04]  /*0440*/  LDG.E R18, desc[UR6][R18.64] ;  /* 0x0000000612127981 */ /* 0x000f68000c1e1900 */
[----:B------:R-:W4:Y:S01]  /*0450*/  LDG.E R16, desc[UR6][R16.64] ;  /* 0x0000000610107981 */ /* 0x000f22000c1e1900 */
[----:B------:R-:W-:Y:S01]  /*0460*/  IADD3 R6, PT, PT, R6, 0x8, RZ ;  /* 0x0000000806067810 */ /* 0x000fe20007ffe0ff */
[C---:B------:R-:W-:Y:S01]  /*0470*/  IMAD R7, R0.reuse, 0x8, R7 ;  /* 0x0000000800077824 */ /* 0x040fe200078e0207 */
[C---:B------:R-:W-:Y:S01]  /*0480*/  LEA R9, R0.reuse, R9, 0x3 ;  /* 0x0000000900097211 */ /* 0x040fe200078e18ff */
[C---:B------:R-:W-:Y:S01]  /*0490*/  IMAD R29, R0.reuse, 0x8, R29 ;  /* 0x00000008001d7824 */ /* 0x040fe200078e021d */
[C---:B------:R-:W-:Y:S02]  /*04a0*/  LEA R11, R0.reuse, R11, 0x3 ;  /* 0x0000000b000b7211 */ /* 0x040fe400078e18ff */
[----:B------:R-:W-:-:S02]  /*04b0*/  LEA R13, R0, R13, 0x3 ;  /* 0x0000000d000d7211 */ /* 0x000fc400078e18ff */
[C---:B------:R-:W-:Y:S02]  /*04c0*/  LEA R25, R0.reuse, R25, 0x3 ;  /* 0x0000001900197211 */ /* 0x040fe400078e18ff */
[C---:B------:R-:W-:Y:S02]  /*04d0*/  LEA R8, R0.reuse, R8, 0x3 ;  /* 0x0000000800087211 */ /* 0x040fe400078e18ff */
[----:B------:R-:W-:Y:S01]  /*04e0*/  LEA R10, R0, R10, 0x3 ;  /* 0x0000000a000a7211 */ /* 0x000fe200078e18ff */
[----:B---3--:R-:W-:-:S04]  /*04f0*/  IMAD R12, R24, R27, R12 ;  /* 0x0000001b180c7224 */ /* 0x008fc800078e020c */
[----:B--2---:R-:W-:Y:S01]  /*0500*/  IMAD R12, R20, R23, R12 ;  /* 0x00000017140c7224 */ /* 0x004fe200078e020c */
[----:B------:R-:W-:-:S04]  /*0510*/  IADD3 R20, P1, PT, R14, 0x20, RZ ;  /* 0x000000200e147810 */ /* 0x000fc80007f3e0ff */
[----:B------:R-:W-:Y:S02]  /*0520*/  IADD3.X R23, PT, PT, RZ, R15, RZ, P1, !PT ;  /* 0x0000000fff177210 */ /* 0x000fe40000ffe4ff */
[----:B------:R-:W-:Y:S01]  /*0530*/  ISETP.NE.AND P1, PT, R6, RZ, PT ;  /* 0x000000ff0600720c */ /* 0x000fe20003f25270 */
[----:B-----5:R-:W-:-:S04]  /*0540*/  IMAD R21, R21, R18, R12 ;  /* 0x0000001215157224 */ /* 0x020fc800078e020c */
[----:B----4-:R-:W-:-:S08]  /*0550*/  IMAD R12, R26, R16, R21 ;  /* 0x000000101a0c7224 */ /* 0x010fd000078e0215 */
[----:B------:R-:W-:Y:S05]  /*0560*/  @P1 BRA `(.L_x_1) ;  /* 0xfffffffc00401947 */ /* 0x000fea000383ffff */
.L_x_0:
[----:B------:R-:W-:Y:S05]  /*0570*/  @!P0 BRA `(.L_x_2) ;  /* 0x00000004000c8947 */ /* 0x000fea0003800000 */
[----:B------:R-:W-:Y:S02]  /*0580*/  ISETP.GE.U32.AND P1, PT, R2, 0x4, PT ;  /* 0x000000040200780c */ /* 0x000fe40003f26070 */
[----:B------:R-:W-:-:S04]  /*0590*/  LOP3.LUT R13, R0, 0x3, RZ, 0xc0, !PT ;  /* 0x00000003000d7812 */ /* 0x000fc800078ec0ff */
[----:B------:R-:W-:-:S07]  /*05a0*/  ISETP.NE.AND P0, PT, R13, RZ, PT ;  /* 0x000000ff0d00720c */ /* 0x000fce0003f05270 */
[----:B------:R-:W-:Y:S06]  /*05b0*/  @!P1 BRA `(.L_x_3) ;  /* 0x0000000000789947 */ /* 0x000fec0003800000 */
[----:B------:R-:W1:Y:S01]  /*05c0*/  LDC.64 R16, c[0x0][0x380] ;  /* 0x0000e000ff107b82 */ /* 0x000e620000000a00 */
[----:B------:R-:W2:Y:S01]  /*05d0*/  LDCU.64 UR4, c[0x0][0x380] ;  /* 0x00007000ff0477ac */ /* 0x000ea20008000a00 */
[-C--:B------:R-:W-:Y:S01]  /*05e0*/  IMAD R19, R5, R0.reuse, R3 ;  /* 0x0000000005137224 */ /* 0x080fe200078e0203 */
[CC--:B------:R-:W-:Y:S02]  /*05f0*/  IADD3 R9, PT, PT, R4.reuse, R5.reuse, RZ ;  /* 0x0000000504097210 */ /* 0x0c0fe40007ffe0ff */
[----:B------:R-:W-:Y:S02]  /*0600*/  IADD3 R2, P1, PT, R4, R5, RZ ;  /* 0x0000000504027210 */ /* 0x000fe40007f3e0ff */
[-C--:B------:R-:W-:Y:S01]  /*0610*/  IADD3 R15, PT, PT, R19, R0.reuse, RZ ;  /* 0x00000000130f7210 */ /* 0x080fe20007ffe0ff */
[----:B------:R-:W3:Y:S03]  /*0620*/  LDC.64 R6, c[0x0][0x388] ;  /* 0x0000e200ff067b82 */ /* 0x000ee60000000a00 */
[----:B------:R-:W-:Y:S01]  /*0630*/  IADD3 R21, PT, PT, R15, R0, RZ ;  /* 0x000000000f157210 */ /* 0x000fe20007ffe0ff */
[----:B-1----:R-:W-:-:S04]  /*0640*/  IMAD.WIDE.U32 R16, R9, 0x4, R16 ;  /* 0x0000000409107825 */ /* 0x002fc800078e0010 */
[----:B------:R-:W-:Y:S01]  /*0650*/  IMAD.X R9, RZ, RZ, RZ, P1 ;  /* 0x000000ffff097224 */ /* 0x000fe200008e06ff */
[C---:B--2---:R-:W-:Y:S01]  /*0660*/  LEA R8, P1, R2.reuse, UR4, 0x2 ;  /* 0x0000000402087c11 */ /* 0x044fe2000f8210ff */
[----:B0-----:R-:W2:Y:S01]  /*0670*/  LDG.E R17, desc[UR6][R16.64] ;  /* 0x0000000610117981 */ /* 0x001ea2000c1e1900 */
[----:B---3--:R-:W-:Y:S02]  /*0680*/  IMAD.WIDE.U32 R18, R19, 0x4, R6 ;  /* 0x0000000413127825 */ /* 0x008fe400078e0006 */
[----:B------:R-:W-:Y:S02]  /*0690*/  LEA.HI.X R9, R2, UR5, R9, 0x2, P1 ;  /* 0x0000000502097c11 */ /* 0x000fe400088f1409 */
[--C-:B------:R-:W-:Y:S02]  /*06a0*/  IMAD.WIDE.U32 R10, R15, 0x4, R6.reuse ;  /* 0x000000040f0a7825 */ /* 0x100fe400078e0006 */
[----:B------:R-:W2:Y:S02]  /*06b0*/  LDG.E R18, desc[UR6][R18.64] ;  /* 0x0000000612127981 */ /* 0x000ea4000c1e1900 */
[C-C-:B------:R-:W-:Y:S01]  /*06c0*/  IMAD.WIDE.U32 R14, R21.reuse, 0x4, R6.reuse ;  /* 0x00000004150e7825 */ /* 0x140fe200078e0006 */
[----:B------:R-:W-:Y:S01]  /*06d0*/  IADD3 R21, PT, PT, R21, R0, RZ ;  /* 0x0000000015157210 */ /* 0x000fe20007ffe0ff */
[----:B------:R-:W3:Y:S04]  /*06e0*/  LDG.E R10, desc[UR6][R10.64] ;  /* 0x000000060a0a7981 */ /* 0x000ee8000c1e1900 */
[----:B------:R-:W3:Y:S01]  /*06f0*/  LDG.E R2, desc[UR6][R8.64+0x4] ;  /* 0x0000040608027981 */ /* 0x000ee2000c1e1900 */
[----:B------:R-:W-:-:S03]  /*0700*/  IMAD.WIDE.U32 R6, R21, 0x4, R6 ;  /* 0x0000000415067825 */ /* 0x000fc600078e0006 */
[----:B------:R-:W4:Y:S04]  /*0710*/  LDG.E R14, desc[UR6][R14.64] ;  /* 0x000000060e0e7981 */ /* 0x000f28000c1e1900 */
[----:B------:R-:W4:Y:S04]  /*0720*/  LDG.E R21, desc[UR6][R8.64+0x8] ;  /* 0x0000080608157981 */ /* 0x000f28000c1e1900 */
[----:B------:R-:W5:Y:S04]  /*0730*/  LDG.E R23, desc[UR6][R8.64+0xc] ;  /* 0x00000c0608177981 */ /* 0x000f68000c1e1900 */
[----:B------:R-:W5:Y:S01]  /*0740*/  LDG.E R6, desc[UR6][R6.64] ;  /* 0x0000000606067981 */ /* 0x000f62000c1e1900 */
[----:B------:R-:W-:Y:S01]  /*0750*/  IADD3 R5, PT, PT, R5, 0x4, RZ ;  /* 0x0000000405057810 */ /* 0x000fe20007ffe0ff */
[----:B--2---:R-:W-:-:S04]  /*0760*/  IMAD R17, R17, R18, R12 ;  /* 0x0000001211117224 */ /* 0x004fc800078e020c */
[----:B---3--:R-:W-:-:S04]  /*0770*/  IMAD R2, R2, R10, R17 ;  /* 0x0000000a02027224 */ /* 0x008fc800078e0211 */
[----:B----4-:R-:W-:-:S04]  /*0780*/  IMAD R2, R21, R14, R2 ;  /* 0x0000000e15027224 */ /* 0x010fc800078e0202 */
[----:B-----5:R-:W-:-:S07]  /*0790*/  IMAD R12, R23, R6, R2 ;  /* 0x00000006170c7224 */ /* 0x020fce00078e0202 */
.L_x_3:
[----:B------:R-:W-:Y:S05]  /*07a0*/  @!P0 BRA `(.L_x_2) ;  /* 0x0000000000808947 */ /* 0x000fea0003800000 */
[----:B------:R-:W-:Y:S01]  /*07b0*/  ISETP.NE.AND P1, PT, R13, 0x1, PT ;  /* 0x000000010d00780c */ /* 0x000fe20003f25270 */
[----:B------:R-:W1:Y:S01]  /*07c0*/  LDC.64 R16, c[0x0][0x380] ;  /* 0x0000e000ff107b82 */ /* 0x000e620000000a00 */
[----:B------:R-:W-:-:S04]  /*07d0*/  LOP3.LUT R2, R0, 0x1, RZ, 0xc0, !PT ;  /* 0x0000000100027812 */ /* 0x000fc800078ec0ff */
[----:B------:R-:W-:-:S03]  /*07e0*/  ISETP.NE.U32.AND P0, PT, R2, 0x1, PT ;  /* 0x000000010200780c */ /* 0x000fc60003f05070 */
[----:B------:R-:W2:Y:S04]  /*07f0*/  LDC.64 R14, c[0x0][0x388] ;  /* 0x0000e200ff0e7b82 */ /* 0x000ea80000000a00 */
[CC--:B------:R-:W-:Y:S01]  /*0800*/  @P1 IADD3 R19, PT, PT, R4.reuse, R5.reuse, RZ ;  /* 0x0000000504131210 */ /* 0x0c0fe20007ffe0ff */
[CC--:B------:R-:W-:Y:S01]  /*0810*/  @P1 IMAD R13, R5.reuse, R0.reuse, R3 ;  /* 0x00000000050d1224 */ /* 0x0c0fe200078e0203 */
[----:B------:R-:W-:Y:S02]  /*0820*/  @P1 IADD3 R2, P2, PT, R4, R5, RZ ;  /* 0x0000000504021210 */ /* 0x000fe40007f5e0ff */
[----:B------:R-:W3:Y:S01]  /*0830*/  @P1 LDC.64 R10, c[0x0][0x380] ;  /* 0x0000e000ff0a1b82 */ /* 0x000ee20000000a00 */
[----:B------:R-:W-:Y:S02]  /*0840*/  @P1 IADD3 R5, PT, PT, R5, 0x2, RZ ;  /* 0x0000000205051810 */ /* 0x000fe40007ffe0ff */
[----:B------:R-:W-:Y:S01]  /*0850*/  @P1 IADD3 R21, PT, PT, R13, R0, RZ ;  /* 0x000000000d151210 */ /* 0x000fe20007ffe0ff */
[----:B------:R-:W-:-:S04]  /*0860*/  @P1 IMAD.X R20, RZ, RZ, RZ, P2 ;  /* 0x000000ffff141224 */ /* 0x000fc800010e06ff */
[----:B------:R-:W4:Y:S01]  /*0870*/  LDC.64 R8, c[0x0][0x380] ;  /* 0x0000e000ff087b82 */ /* 0x000f220000000a00 */
[----:B-1----:R-:W-:-:S06]  /*0880*/  @P1 IMAD.WIDE.U32 R18, R19, 0x4, R16 ;  /* 0x0000000413121825 */ /* 0x002fcc00078e0010 */
[----:B0-----:R-:W5:Y:S01]  /*0890*/  @P1 LDG.E R19, desc[UR6][R18.64] ;  /* 0x0000000612131981 */ /* 0x001f62000c1e1900 */
[----:B------:R-:W0:Y:S01]  /*08a0*/  LDC.64 R6, c[0x0][0x388] ;  /* 0x0000e200ff067b82 */ /* 0x000e220000000a00 */
[----:B--2---:R-:W-:-:S04]  /*08b0*/  @P1 IMAD.WIDE.U32 R16, R13, 0x4, R14 ;  /* 0x000000040d101825 */ /* 0x004fc800078e000e */
[----:B------:R-:W-:Y:S01]  /*08c0*/  @!P0 IMAD R13, R5, R0, R3 ;  /* 0x00000000050d8224 */ /* 0x000fe200078e0203 */
[----:B------:R-:W-:Y:S02]  /*08d0*/  @!P0 IADD3 R5, PT, PT, R4, R5, RZ ;  /* 0x0000000504058210 */ /* 0x000fe40007ffe0ff */
[C---:B---3--:R-:W-:Y:S01]  /*08e0*/  @P1 LEA R10, P2, R2.reuse, R10, 0x2 ;  /* 0x0000000a020a1211 */ /* 0x048fe200078410ff */
[----:B------:R-:W-:Y:S01]  /*08f0*/  @P1 IMAD.WIDE.U32 R14, R21, 0x4, R14 ;  /* 0x00000004150e1825 */ /* 0x000fe200078e000e */
[----:B------:R-:W5:Y:S02]  /*0900*/  @P1 LDG.E R16, desc[UR6][R16.64] ;  /* 0x0000000610101981 */ /* 0x000f64000c1e1900 */
[----:B------:R-:W-:-:S03]  /*0910*/  @P1 LEA.HI.X R11, R2, R11, R20, 0x2, P2 ;  /* 0x0000000b020b1211 */ /* 0x000fc600010f1414 */
[----:B------:R-:W2:Y:S01]  /*0920*/  @P1 LDG.E R14, desc[UR6][R14.64] ;  /* 0x000000060e0e1981 */ /* 0x000ea2000c1e1900 */
[----:B----4-:R-:W-:-:S03]  /*0930*/  @!P0 IMAD.WIDE.U32 R8, R5, 0x4, R8 ;  /* 0x0000000405088825 */ /* 0x010fc600078e0008 */
[----:B------:R-:W2:Y:S04]  /*0940*/  @P1 LDG.E R10, desc[UR6][R10.64+0x4] ;  /* 0x000004060a0a1981 */ /* 0x000ea8000c1e1900 */
[----:B------:R-:W3:Y:S01]  /*0950*/  @!P0 LDG.E R9, desc[UR6][R8.64] ;  /* 0x0000000608098981 */ /* 0x000ee2000c1e1900 */
[----:B0-----:R-:W-:-:S06]  /*0960*/  @!P0 IMAD.WIDE.U32 R6, R13, 0x4, R6 ;  /* 0x000000040d068825 */ /* 0x001fcc00078e0006 */
[----:B------:R-:W3:Y:S01]  /*0970*/  @!P0 LDG.E R6, desc[UR6][R6.64] ;  /* 0x0000000606068981 */ /* 0x000ee2000c1e1900 */
[----:B-----5:R-:W-:-:S04]  /*0980*/  @P1 IMAD R19, R19, R16, R12 ;  /* 0x0000001013131224 */ /* 0x020fc800078e020c */
[----:B--2---:R-:W-:-:S04]  /*0990*/  @P1 IMAD R12, R10, R14, R19 ;  /* 0x0000000e0a0c1224 */ /* 0x004fc800078e0213 */
[----:B---3--:R-:W-:-:S07]  /*09a0*/  @!P0 IMAD R12, R9, R6, R12 ;  /* 0x00000006090c8224 */ /* 0x008fce00078e020c */
.L_x_2:
[----:B------:R-:W1:Y:S01]  /*09b0*/  LDC.64 R6, c[0x0][0x390] ;  /* 0x0000e400ff067b82 */ /* 0x000e620000000a00 */
[----:B------:R-:W-:-:S05]  /*09c0*/  IADD3 R3, PT, PT, R3, R4, RZ ;  /* 0x0000000403037210 */ /* 0x000fca0007ffe0ff */
[----:B-1----:R-:W-:-:S05]  /*09d0*/  IMAD.WIDE.U32 R2, R3, 0x4, R6 ;  /* 0x0000000403027825 */ /* 0x002fca00078e0006 */
[----:B0-----:R-:W-:Y:S01]  /*09e0*/  STG.E desc[UR6][R2.64], R12 ;  /* 0x0000000c02007986 */ /* 0x001fe2000c101906 */
[----:B------:R-:W-:Y:S05]  /*09f0*/  EXIT ;  /* 0x000000000000794d */ /* 0x000fea0003800000 */
.L_x_4:
[----:B------:R-:W-:-:S00]  /*0a00*/  BRA `(.L_x_4) ;  /* 0xfffffffc00fc7947 */ /* 0x000fc0000383ffff */
[----:B------:R-:W-:-:S00]  /*0a10*/  NOP ;  /* 0x0000000000007918 */ /* 0x000fc00000000000 */
        /* <DEDUP_REMOVED lines=14> */
.L_x_5:


//--------------------- .nv.shared.reserved.0     --------------------------
	.section	.nv.shared.reserved.0,"aw",@nobits
	.weak		__nv_reservedSMEM_offset_0_alias
	.size		__nv_reservedSMEM_offset_0_alias, 0, 64
	.other		__nv_reservedSMEM_offset_0_alias,@"STO_CUDA_RESERVED_SHARED STV_DEFAULT"
__nv_reservedSMEM_offset_0_alias:
	.zero		0
	.zero		64


//--------------------- .nv.constant0._Z15matrix_sqrt_gpuPiS_S_i --------------------------
	.section	.nv.constant0._Z15matrix_sqrt_gpuPiS_S_i,"a",@progbits
	.sectionflags	@""
	.align	4
.nv.constant0._Z15matrix_sqrt_gpuPiS_S_i:
	.zero		924


//--------------------- SYMBOLS --------------------------

	.type		.nv.reservedSmem.offset0,@object
	.size		.nv.reservedSmem.offset0,0x4
